	.headerflags	@"EF_CUDA_TEXMODE_UNIFIED EF_CUDA_64BIT_ADDRESS EF_CUDA_SM86 EF_CUDA_VIRTUAL_SM(EF_CUDA_SM86)"
	.elftype	@"ET_EXEC"


//--------------------- .nv.info                  --------------------------
	.section	.nv.info,"",@"SHT_CUDA_INFO"
	.align	4


	//----- nvinfo : EIATTR_REGCOUNT
	.align		4
        /*0000*/ 	.byte	0x04, 0x2f
        /*0002*/ 	.short	(.L_1 - .L_0)
	.align		4
.L_0:
        /*0004*/ 	.word	index@(triton_poi_fused__to_copy_7)
        /*0008*/ 	.word	0x00000008


	//----- nvinfo : EIATTR_MIN_STACK_SIZE
	.align		4
.L_1:
        /*000c*/ 	.byte	0x04, 0x12
        /*000e*/ 	.short	(.L_3 - .L_2)
	.align		4
.L_2:
        /*0010*/ 	.word	index@(triton_poi_fused__to_copy_7)
        /*0014*/ 	.word	0x00000000


	//----- nvinfo : EIATTR_FRAME_SIZE
	.align		4
.L_3:
        /*0018*/ 	.byte	0x04, 0x11
        /*001a*/ 	.short	(.L_5 - .L_4)
	.align		4
.L_4:
        /*001c*/ 	.word	index@(triton_poi_fused__to_copy_7)
        /*0020*/ 	.word	0x00000000


	//----- nvinfo : EIATTR_MIN_STACK_SIZE
	.align		4
.L_5:
        /*0024*/ 	.byte	0x04, 0x12
        /*0026*/ 	.short	(.L_7 - .L_6)
	.align		4
.L_6:
        /*0028*/ 	.word	index@(triton_poi_fused__to_copy_7)
        /*002c*/ 	.word	0x00000000
.L_7:


//--------------------- .nv.info.triton_poi_fused__to_copy_7 --------------------------
	.section	.nv.info.triton_poi_fused__to_copy_7,"",@"SHT_CUDA_INFO"
	.sectionflags	@""
	.align	4


	//----- nvinfo : EIATTR_CUDA_API_VERSION
	.align		4
        /*0000*/ 	.byte	0x04, 0x37
        /*0002*/ 	.short	(.L_9 - .L_8)
.L_8:
        /*0004*/ 	.word	0x0000007c


	//----- nvinfo : EIATTR_SW2861232_WAR
	.align		4
.L_9:
        /*0008*/ 	.byte	0x01, 0x35
	.zero		2


	//----- nvinfo : EIATTR_PARAM_CBANK
	.align		4
        /*000c*/ 	.byte	0x04, 0x0a
        /*000e*/ 	.short	(.L_11 - .L_10)
	.align		4
.L_10:
        /*0010*/ 	.word	index@(.nv.constant0.triton_poi_fused__to_copy_7)
        /*0014*/ 	.short	0x0160
        /*0016*/ 	.short	0x0020


	//----- nvinfo : EIATTR_CBANK_PARAM_SIZE
	.align		4
.L_11:
        /*0018*/ 	.byte	0x03, 0x19
        /*001a*/ 	.short	0x0020


	//----- nvinfo : EIATTR_KPARAM_INFO
	.align		4
        /*001c*/ 	.byte	0x04, 0x17
        /*001e*/ 	.short	(.L_13 - .L_12)
.L_12:
        /*0020*/ 	.word	0x00000000
        /*0024*/ 	.short	0x0003
        /*0026*/ 	.short	0x0018
        /*0028*/ 	.byte	0x00, 0xf4, 0x21, 0x00


	//----- nvinfo : EIATTR_KPARAM_INFO
	.align		4
.L_13:
        /*002c*/ 	.byte	0x04, 0x17
        /*002e*/ 	.short	(.L_15 - .L_14)
.L_14:
        /*0030*/ 	.word	0x00000000
        /*0034*/ 	.short	0x0002
        /*0036*/ 	.short	0x0010
        /*0038*/ 	.byte	0x00, 0xf0, 0x11, 0x00


	//----- nvinfo : EIATTR_KPARAM_INFO
	.align		4
.L_15:
        /*003c*/ 	.byte	0x04, 0x17
        /*003e*/ 	.short	(.L_17 - .L_16)
.L_16:
        /*0040*/ 	.word	0x00000000
        /*0044*/ 	.short	0x0001
        /*0046*/ 	.short	0x0008
        /*0048*/ 	.byte	0x00, 0xf4, 0x21, 0x00


	//----- nvinfo : EIATTR_KPARAM_INFO
	.align		4
.L_17:
        /*004c*/ 	.byte	0x04, 0x17
        /*004e*/ 	.short	(.L_19 - .L_18)
.L_18:
        /*0050*/ 	.word	0x00000000
        /*0054*/ 	.short	0x0000
        /*0056*/ 	.short	0x0000
        /*0058*/ 	.byte	0x00, 0xf4, 0x21, 0x00


	//----- nvinfo : EIATTR_MAXREG_COUNT
	.align		4
.L_19:
        /*005c*/ 	.byte	0x03, 0x1b
        /*005e*/ 	.short	0x00ff


	//----- nvinfo : EIATTR_EXIT_INSTR_OFFSETS
	.align		4
        /*0060*/ 	.byte	0x04, 0x1c
        /*0062*/ 	.short	(.L_21 - .L_20)


	//   ....[0]....
.L_20:
        /*0064*/ 	.word	0x000000f0


	//   ....[1]....
        /*0068*/ 	.word	0x00000130


	//----- nvinfo : EIATTR_REQNTID
	.align		4
.L_21:
        /*006c*/ 	.byte	0x04, 0x10
        /*006e*/ 	.short	(.L_23 - .L_22)
.L_22:
        /*0070*/ 	.word	0x00000080
        /*0074*/ 	.word	0x00000001
        /*0078*/ 	.word	0x00000001


	//----- nvinfo : EIATTR_CRS_STACK_SIZE
	.align		4
.L_23:
        /*007c*/ 	.byte	0x04, 0x1e
        /*007e*/ 	.short	(.L_25 - .L_24)
.L_24:
        /*0080*/ 	.word	0x00000000
.L_25:


//--------------------- .nv.callgraph             --------------------------
	.section	.nv.callgraph,"",@"SHT_CUDA_CALLGRAPH"
	.align	4
	.sectionentsize	8
	.align		4
        /*0000*/ 	.word	0x00000000
	.align		4
        /*0004*/ 	.word	0xffffffff
	.align		4
        /*0008*/ 	.word	0x00000000
	.align		4
        /*000c*/ 	.word	0xfffffffe
	.align		4
        /*0010*/ 	.word	0x00000000
	.align		4
        /*0014*/ 	.word	0xfffffffd
	.align		4
        /*0018*/ 	.word	0x00000000
	.align		4
        /*001c*/ 	.word	0xfffffffc


//--------------------- .nv.rel.action            --------------------------
	.section	.nv.rel.action,"",@"SHT_CUDA_RELOCINFO"
	.align	8
	.sectionentsize	8
        /*0000*/ 	.byte	0x73, 0x00, 0x00, 0x00, 0x00, 0x00, 0x00, 0x00, 0x00, 0x00, 0x00, 0x11, 0x25, 0x00, 0x05, 0x36


//--------------------- .nv.constant0.triton_poi_fused__to_copy_7 --------------------------
	.section	.nv.constant0.triton_poi_fused__to_copy_7,"a",@progbits
	.sectionflags	@""
	.align	4
.nv.constant0.triton_poi_fused__to_copy_7:
	.zero		384


//--------------------- .text.triton_poi_fused__to_copy_7 --------------------------
	.section	.text.triton_poi_fused__to_copy_7,"ax",@progbits
	.sectioninfo	@"SHI_REGISTERS=8"
	.align	128
        .global         triton_poi_fused__to_copy_7
        .type           triton_poi_fused__to_copy_7,@function
        .size           triton_poi_fused__to_copy_7,(.L_x_3 - triton_poi_fused__to_copy_7)
        .other          triton_poi_fused__to_copy_7,@"STO_CUDA_ENTRY STV_DEFAULT"
triton_poi_fused__to_copy_7:
.text.triton_poi_fused__to_copy_7:
[----:B------:R-:W-:Y:S02]  /*0000*/  IMAD.MOV.U32 R1, RZ, RZ, c[0x0][0x28] ;  /* 0x00000a00ff017624 */ /* 0x000fe400078e00ff */
[----:B------:R-:W0:Y:S01]  /*0010*/  S2R R0, SR_TID.X ;  /* 0x0000000000007919 */ /* 0x000e220000002100 */
[----:B------:R-:W-:Y:S01]  /*0020*/  ULDC.64 UR4, c[0x0][0x118] ;  /* 0x0000460000047ab9 */ /* 0x000fe20000000a00 */
[----:B------:R-:W-:Y:S01]  /*0030*/  BSSY B0, `(.L_x_0) ;  /* 0x000000b000007945 */ /* 0x000fe20003800000 */
[----:B------:R-:W-:Y:S01]  /*0040*/  IMAD.MOV.U32 R5, RZ, RZ, 0x2 ;  /* 0x00000002ff057424 */ /* 0x000fe200078e00ff */
[----:B------:R-:W1:Y:S01]  /*0050*/  S2R R3, SR_CTAID.X ;  /* 0x0000000000037919 */ /* 0x000e620000002500 */
[----:B------:R-:W-:Y:S02]  /*0060*/  MOV R2, RZ ;  /* 0x000000ff00027202 */ /* 0x000fe40000000f00 */
[----:B0-----:R-:W-:-:S04]  /*0070*/  LOP3.LUT R0, R0, 0x7f, RZ, 0xc0, !PT ;  /* 0x0000007f00007812 */ /* 0x001fc800078ec0ff */
[----:B-1----:R-:W-:-:S04]  /*0080*/  LEA R0, R3, R0, 0x7 ;  /* 0x0000000003007211 */ /* 0x002fc800078e38ff */
[----:B------:R-:W-:-:S13]  /*0090*/  ISETP.GE.AND P0, PT, R0, 0x900, PT ;  /* 0x000009000000780c */ /* 0x000fda0003f06270 */
[----:B------:R-:W-:Y:S05]  /*00a0*/  @P0 BRA `(.L_x_1) ;  /* 0x0000003000000947 */ /* 0x000fea0003800000 */
[----:B------:R-:W-:-:S04]  /*00b0*/  IMAD.MOV.U32 R3, RZ, RZ, 0x4 ;  /* 0x00000004ff037424 */ /* 0x000fc800078e00ff */
[----:B------:R-:W-:-:S06]  /*00c0*/  IMAD.WIDE R2, R0, R3, c[0x0][0x160] ;  /* 0x0000580000027625 */ /* 0x000fcc00078e0203 */
[----:B------:R0:W5:Y:S02]  /*00d0*/  LDG.E R2, [R2.64] ;  /* 0x0000000402027981 */ /* 0x000164000c1e1900 */
.L_x_1:
[----:B------:R-:W-:Y:S05]  /*00e0*/  BSYNC B0 ;  /* 0x0000000000007941 */ /* 0x000fea0003800000 */
.L_x_0:
[----:B------:R-:W-:Y:S05]  /*00f0*/  @P0 EXIT ;  /* 0x000000000000094d */ /* 0x000fea0003800000 */
[----:B-----5:R-:W-:Y:S01]  /*0100*/  F2FP.BF16.PACK_AB R4, RZ, R2 ;  /* 0x00000002ff04723e */ /* 0x020fe200000010ff */
[----:B0-----:R-:W-:-:S05]  /*0110*/  IMAD.WIDE R2, R0, R5, c[0x0][0x168] ;  /* 0x00005a0000027625 */ /* 0x001fca00078e0205 */
[----:B------:R-:W-:Y:S01]  /*0120*/  STG.E.U16 [R2.64], R4 ;  /* 0x0000000402007986 */ /* 0x000fe2000c101504 */
[----:B------:R-:W-:Y:S05]  /*0130*/  EXIT ;  /* 0x000000000000794d */ /* 0x000fea0003800000 */
.L_x_2:
[----:B------:R-:W-:-:S00]  /*0140*/  BRA `(.L_x_2) ;  /* 0xfffffff000007947 */ /* 0x000fc0000383ffff */
[----:B------:R-:W-:-:S00]  /*0150*/  NOP ;  /* 0x0000000000007918 */ /* 0x000fc00000000000 */
        /* <DEDUP_REMOVED lines=10> */
.L_x_3:
